	.headerflags	@"EF_CUDA_TEXMODE_UNIFIED EF_CUDA_64BIT_ADDRESS EF_CUDA_ACCELERATORS EF_CUDA_SM90 EF_CUDA_VIRTUAL_SM(EF_CUDA_SM90)"
	.elftype	@"ET_EXEC"


//--------------------- .nv.info                  --------------------------
	.section	.nv.info,"",@"SHT_CUDA_INFO"
	.align	4


	//----- nvinfo : EIATTR_REGCOUNT
	.align		4
        /*0000*/ 	.byte	0x04, 0x2f
        /*0002*/ 	.short	(.L_1 - .L_0)
	.align		4
.L_0:
        /*0004*/ 	.word	index@(triton_poi_fused_add_div_mean_mul_pow_sub_1)
        /*0008*/ 	.word	0x0000003d


	//----- nvinfo : EIATTR_MIN_STACK_SIZE
	.align		4
.L_1:
        /*000c*/ 	.byte	0x04, 0x12
        /*000e*/ 	.short	(.L_3 - .L_2)
	.align		4
.L_2:
        /*0010*/ 	.word	index@(triton_poi_fused_add_div_mean_mul_pow_sub_1)
        /*0014*/ 	.word	0x00000000


	//----- nvinfo : EIATTR_FRAME_SIZE
	.align		4
.L_3:
        /*0018*/ 	.byte	0x04, 0x11
        /*001a*/ 	.short	(.L_5 - .L_4)
	.align		4
.L_4:
        /*001c*/ 	.word	index@(triton_poi_fused_add_div_mean_mul_pow_sub_1)
        /*0020*/ 	.word	0x00000000


	//----- nvinfo : EIATTR_MIN_STACK_SIZE
	.align		4
.L_5:
        /*0024*/ 	.byte	0x04, 0x12
        /*0026*/ 	.short	(.L_7 - .L_6)
	.align		4
.L_6:
        /*0028*/ 	.word	index@(triton_poi_fused_add_div_mean_mul_pow_sub_1)
        /*002c*/ 	.word	0x00000000
.L_7:


//--------------------- .nv.info.triton_poi_fused_add_div_mean_mul_pow_sub_1 --------------------------
	.section	.nv.info.triton_poi_fused_add_div_mean_mul_pow_sub_1,"",@"SHT_CUDA_INFO"
	.sectionflags	@""
	.align	4


	//----- nvinfo : EIATTR_CUDA_API_VERSION
	.align		4
        /*0000*/ 	.byte	0x04, 0x37
        /*0002*/ 	.short	(.L_9 - .L_8)
.L_8:
        /*0004*/ 	.word	0x0000007c


	//----- nvinfo : EIATTR_KPARAM_INFO
	.align		4
.L_9:
        /*0008*/ 	.byte	0x04, 0x17
        /*000a*/ 	.short	(.L_11 - .L_10)
.L_10:
        /*000c*/ 	.word	0x00000000
        /*0010*/ 	.short	0x0006
        /*0012*/ 	.short	0x0030
        /*0014*/ 	.byte	0x00, 0xf0, 0x11, 0x00


	//----- nvinfo : EIATTR_KPARAM_INFO
	.align		4
.L_11:
        /*0018*/ 	.byte	0x04, 0x17
        /*001a*/ 	.short	(.L_13 - .L_12)
.L_12:
        /*001c*/ 	.word	0x00000000
        /*0020*/ 	.short	0x0005
        /*0022*/ 	.short	0x0028
        /*0024*/ 	.byte	0x00, 0xf4, 0x21, 0x00


	//----- nvinfo : EIATTR_KPARAM_INFO
	.align		4
.L_13:
        /*0028*/ 	.byte	0x04, 0x17
        /*002a*/ 	.short	(.L_15 - .L_14)
.L_14:
        /*002c*/ 	.word	0x00000000
        /*0030*/ 	.short	0x0004
        /*0032*/ 	.short	0x0020
        /*0034*/ 	.byte	0x00, 0xf4, 0x21, 0x00


	//----- nvinfo : EIATTR_KPARAM_INFO
	.align		4
.L_15:
        /*0038*/ 	.byte	0x04, 0x17
        /*003a*/ 	.short	(.L_17 - .L_16)
.L_16:
        /*003c*/ 	.word	0x00000000
        /*0040*/ 	.short	0x0003
        /*0042*/ 	.short	0x0018
        /*0044*/ 	.byte	0x00, 0xf4, 0x21, 0x00


	//----- nvinfo : EIATTR_KPARAM_INFO
	.align		4
.L_17:
        /*0048*/ 	.byte	0x04, 0x17
        /*004a*/ 	.short	(.L_19 - .L_18)
.L_18:
        /*004c*/ 	.word	0x00000000
        /*0050*/ 	.short	0x0002
        /*0052*/ 	.short	0x0010
        /*0054*/ 	.byte	0x00, 0xf4, 0x21, 0x00


	//----- nvinfo : EIATTR_KPARAM_INFO
	.align		4
.L_19:
        /*0058*/ 	.byte	0x04, 0x17
        /*005a*/ 	.short	(.L_21 - .L_20)
.L_20:
        /*005c*/ 	.word	0x00000000
        /*0060*/ 	.short	0x0001
        /*0062*/ 	.short	0x0008
        /*0064*/ 	.byte	0x00, 0xf4, 0x21, 0x00


	//----- nvinfo : EIATTR_KPARAM_INFO
	.align		4
.L_21:
        /*0068*/ 	.byte	0x04, 0x17
        /*006a*/ 	.short	(.L_23 - .L_22)
.L_22:
        /*006c*/ 	.word	0x00000000
        /*0070*/ 	.short	0x0000
        /*0072*/ 	.short	0x0000
        /*0074*/ 	.byte	0x00, 0xf4, 0x21, 0x00


	//----- nvinfo : EIATTR_SPARSE_MMA_MASK
	.align		4
.L_23:
        /*0078*/ 	.byte	0x03, 0x50
        /*007a*/ 	.short	0x0000


	//----- nvinfo : EIATTR_MAXREG_COUNT
	.align		4
        /*007c*/ 	.byte	0x03, 0x1b
        /*007e*/ 	.short	0x00ff


	//----- nvinfo : EIATTR_EXIT_INSTR_OFFSETS
	.align		4
        /*0080*/ 	.byte	0x04, 0x1c
        /*0082*/ 	.short	(.L_25 - .L_24)


	//   ....[0]....
.L_24:
        /*0084*/ 	.word	0x00000fd0


	//   ....[1]....
        /*0088*/ 	.word	0x00001010


	//----- nvinfo : EIATTR_REQNTID
	.align		4
.L_25:
        /*008c*/ 	.byte	0x04, 0x10
        /*008e*/ 	.short	(.L_27 - .L_26)
.L_26:
        /*0090*/ 	.word	0x00000020
        /*0094*/ 	.word	0x00000001
        /*0098*/ 	.word	0x00000001


	//----- nvinfo : EIATTR_CBANK_PARAM_SIZE
	.align		4
.L_27:
        /*009c*/ 	.byte	0x03, 0x19
        /*009e*/ 	.short	0x0034


	//----- nvinfo : EIATTR_PARAM_CBANK
	.align		4
        /*00a0*/ 	.byte	0x04, 0x0a
        /*00a2*/ 	.short	(.L_29 - .L_28)
	.align		4
.L_28:
        /*00a4*/ 	.word	index@(.nv.constant0.triton_poi_fused_add_div_mean_mul_pow_sub_1)
        /*00a8*/ 	.short	0x0210
        /*00aa*/ 	.short	0x0034


	//----- nvinfo : EIATTR_SW_WAR
	.align		4
.L_29:
        /*00ac*/ 	.byte	0x04, 0x36
        /*00ae*/ 	.short	(.L_31 - .L_30)
.L_30:
        /*00b0*/ 	.word	0x00000008
.L_31:


//--------------------- .nv.callgraph             --------------------------
	.section	.nv.callgraph,"",@"SHT_CUDA_CALLGRAPH"
	.align	4
	.sectionentsize	8
	.align		4
        /*0000*/ 	.word	0x00000000
	.align		4
        /*0004*/ 	.word	0xffffffff
	.align		4
        /*0008*/ 	.word	0x00000000
	.align		4
        /*000c*/ 	.word	0xfffffffe
	.align		4
        /*0010*/ 	.word	0x00000000
	.align		4
        /*0014*/ 	.word	0xfffffffd
	.align		4
        /*0018*/ 	.word	0x00000000
	.align		4
        /*001c*/ 	.word	0xfffffffc


//--------------------- .text.triton_poi_fused_add_div_mean_mul_pow_sub_1 --------------------------
	.section	.text.triton_poi_fused_add_div_mean_mul_pow_sub_1,"ax",@progbits
	.align	128
        .global         triton_poi_fused_add_div_mean_mul_pow_sub_1
        .type           triton_poi_fused_add_div_mean_mul_pow_sub_1,@function
        .size           triton_poi_fused_add_div_mean_mul_pow_sub_1,(.L_x_1 - triton_poi_fused_add_div_mean_mul_pow_sub_1)
        .other          triton_poi_fused_add_div_mean_mul_pow_sub_1,@"STO_CUDA_ENTRY STV_DEFAULT"
triton_poi_fused_add_div_mean_mul_pow_sub_1:
.text.triton_poi_fused_add_div_mean_mul_pow_sub_1:
[----:B------:R-:W0:Y:S01]  /*0000*/  LDC R1, c[0x0][0x28] ;  /* 0x00000a00ff017b82 */ /* 0x000e220000000800 */
[----:B------:R-:W1:Y:S07]  /*0010*/  S2R R0, SR_TID.X ;  /* 0x0000000000007919 */ /* 0x000e6e0000002100 */
[----:B------:R-:W2:Y:S01]  /*0020*/  LDC.64 R2, c[0x0][0x210] ;  /* 0x00008400ff027b82 */ /* 0x000ea20000000a00 */
[----:B------:R-:W-:Y:S02]  /*0030*/  CS2R R40, SRZ ;  /* 0x0000000000287805 */ /* 0x000fe4000001ff00 */
[----:B------:R-:W-:Y:S01]  /*0040*/  CS2R R32, SRZ ;  /* 0x0000000000207805 */ /* 0x000fe2000001ff00 */
[----:B------:R-:W3:Y:S01]  /*0050*/  S2R R13, SR_CTAID.X ;  /* 0x00000000000d7919 */ /* 0x000ee20000002500 */
[----:B------:R-:W-:Y:S01]  /*0060*/  CS2R R44, SRZ ;  /* 0x00000000002c7805 */ /* 0x000fe2000001ff00 */
[----:B------:R-:W-:Y:S01]  /*0070*/  ULDC.64 UR4, c[0x0][0x208] ;  /* 0x0000820000047ab9 */ /* 0x000fe20000000a00 */
[----:B------:R-:W-:-:S02]  /*0080*/  CS2R R34, SRZ ;  /* 0x0000000000227805 */ /* 0x000fc4000001ff00 */
[----:B------:R-:W-:Y:S01]  /*0090*/  CS2R R30, SRZ ;  /* 0x00000000001e7805 */ /* 0x000fe2000001ff00 */
[----:B------:R-:W4:Y:S01]  /*00a0*/  LDC.64 R4, c[0x0][0x218] ;  /* 0x00008600ff047b82 */ /* 0x000f220000000a00 */
[----:B------:R-:W-:Y:S02]  /*00b0*/  CS2R R38, SRZ ;  /* 0x0000000000267805 */ /* 0x000fe4000001ff00 */
[----:B------:R-:W-:Y:S02]  /*00c0*/  CS2R R36, SRZ ;  /* 0x0000000000247805 */ /* 0x000fe4000001ff00 */
[----:B------:R-:W-:Y:S02]  /*00d0*/  CS2R R42, SRZ ;  /* 0x00000000002a7805 */ /* 0x000fe4000001ff00 */
[----:B------:R-:W-:Y:S01]  /*00e0*/  CS2R R46, SRZ ;  /* 0x00000000002e7805 */ /* 0x000fe2000001ff00 */
[----:B------:R-:W5:Y:S08]  /*00f0*/  LDC.64 R6, c[0x0][0x220] ;  /* 0x00008800ff067b82 */ /* 0x000f700000000a00 */
[----:B------:R-:W5:Y:S01]  /*0100*/  LDC.64 R8, c[0x0][0x228] ;  /* 0x00008a00ff087b82 */ /* 0x000f620000000a00 */
[----:B-1----:R-:W-:-:S07]  /*0110*/  SHF.L.U32 R0, R0, 0x1, RZ ;  /* 0x0000000100007819 */ /* 0x002fce00000006ff */
[----:B------:R-:W1:Y:S01]  /*0120*/  LDC.64 R10, c[0x0][0x230] ;  /* 0x00008c00ff0a7b82 */ /* 0x000e620000000a00 */
[----:B------:R-:W-:-:S04]  /*0130*/  LOP3.LUT R0, R0, 0x3e, RZ, 0xc0, !PT ;  /* 0x0000003e00007812 */ /* 0x000fc800078ec0ff */
[----:B---3--:R-:W-:-:S04]  /*0140*/  LEA R13, R13, R0, 0x6 ;  /* 0x000000000d0d7211 */ /* 0x008fc800078e30ff */
[C---:B------:R-:W-:Y:S02]  /*0150*/  ISETP.GE.AND P0, PT, R13.reuse, 0x40, PT ;  /* 0x000000400d00780c */ /* 0x040fe40003f06270 */
[----:B------:R-:W-:Y:S01]  /*0160*/  SHF.L.U32 R15, R13, 0x2, RZ ;  /* 0x000000020d0f7819 */ /* 0x000fe200000006ff */
[----:B------:R-:W-:-:S04]  /*0170*/  HFMA2.MMA R52, -RZ, RZ, 0, 0 ;  /* 0x00000000ff347435 */ /* 0x000fc800000001ff */
[----:B--2---:R-:W-:-:S04]  /*0180*/  IMAD.WIDE R2, R15, 0x4, R2 ;  /* 0x000000040f027825 */ /* 0x004fc800078e0202 */
[C---:B----4-:R-:W-:Y:S01]  /*0190*/  IMAD.WIDE R4, R15.reuse, 0x4, R4 ;  /* 0x000000040f047825 */ /* 0x050fe200078e0204 */
[----:B------:R-:W-:Y:S01]  /*01a0*/  CS2R R28, SRZ ;  /* 0x00000000001c7805 */ /* 0x000fe2000001ff00 */
[----:B------:R-:W2:Y:S02]  /*01b0*/  @!P0 LDG.E.EL R40, desc[UR4][R2.64+0x10] ;  /* 0x0000100402288981 */ /* 0x000ea4000c2e1900 */
[----:B-----5:R-:W-:Y:S01]  /*01c0*/  IMAD.WIDE R6, R15, 0x4, R6 ;  /* 0x000000040f067825 */ /* 0x020fe200078e0206 */
[----:B------:R-:W-:Y:S01]  /*01d0*/  CS2R R26, SRZ ;  /* 0x00000000001a7805 */ /* 0x000fe2000001ff00 */
[----:B------:R-:W2:Y:S01]  /*01e0*/  @!P0 LDG.E.EL R33, desc[UR4][R4.64+0x10] ;  /* 0x0000100404218981 */ /* 0x000ea2000c2e1900 */
[----:B------:R-:W-:-:S03]  /*01f0*/  MOV R54, RZ ;  /* 0x000000ff00367202 */ /* 0x000fc60000000f00 */
[----:B------:R-:W3:Y:S01]  /*0200*/  @!P0 LDG.E.EL R44, desc[UR4][R6.64+0x10] ;  /* 0x00001004062c8981 */ /* 0x000ee2000c2e1900 */
[----:B------:R-:W-:-:S03]  /*0210*/  HFMA2.MMA R48, -RZ, RZ, 0, 0 ;  /* 0x00000000ff307435 */ /* 0x000fc600000001ff */
[----:B------:R-:W4:Y:S04]  /*0220*/  @!P0 LDG.E.EL R34, desc[UR4][R2.64+0x14] ;  /* 0x0000140402228981 */ /* 0x000f28000c2e1900 */
[----:B------:R-:W4:Y:S04]  /*0230*/  @!P0 LDG.E.EL R29, desc[UR4][R4.64+0x14] ;  /* 0x00001404041d8981 */ /* 0x000f28000c2e1900 */
[----:B------:R-:W5:Y:S04]  /*0240*/  @!P0 LDG.E.EL R52, desc[UR4][R6.64+0x14] ;  /* 0x0000140406348981 */ /* 0x000f68000c2e1900 */
[----:B------:R-:W5:Y:S04]  /*0250*/  @!P0 LDG.E.EL R30, desc[UR4][R2.64+0x18] ;  /* 0x00001804021e8981 */ /* 0x000f68000c2e1900 */
[----:B------:R-:W5:Y:S04]  /*0260*/  @!P0 LDG.E.EL R27, desc[UR4][R4.64+0x18] ;  /* 0x00001804041b8981 */ /* 0x000f68000c2e1900 */
[----:B------:R-:W5:Y:S01]  /*0270*/  @!P0 LDG.E.EL R54, desc[UR4][R6.64+0x18] ;  /* 0x0000180406368981 */ /* 0x000f62000c2e1900 */
[----:B0-----:R-:W-:-:S03]  /*0280*/  IMAD.WIDE R8, R15, 0x4, R8 ;  /* 0x000000040f087825 */ /* 0x001fc600078e0208 */
[----:B------:R-:W5:Y:S01]  /*0290*/  @!P0 LDG.E.EL R38, desc[UR4][R2.64] ;  /* 0x0000000402268981 */ /* 0x000f62000c2e1900 */
[----:B-1----:R-:W-:-:S03]  /*02a0*/  IMAD.WIDE R10, R15, 0x4, R10 ;  /* 0x000000040f0a7825 */ /* 0x002fc600078e020a */
[----:B------:R-:W5:Y:S04]  /*02b0*/  @!P0 LDG.E.EL R37, desc[UR4][R4.64] ;  /* 0x0000000404258981 */ /* 0x000f68000c2e1900 */
[----:B------:R-:W5:Y:S04]  /*02c0*/  @!P0 LDG.E.EL R42, desc[UR4][R6.64] ;  /* 0x00000004062a8981 */ /* 0x000f68000c2e1900 */
[----:B------:R-:W5:Y:S04]  /*02d0*/  @!P0 LDG.E.EL R36, desc[UR4][R2.64+0x4] ;  /* 0x0000040402248981 */ /* 0x000f68000c2e1900 */
[----:B------:R-:W5:Y:S04]  /*02e0*/  @!P0 LDG.E.EL R31, desc[UR4][R4.64+0x4] ;  /* 0x00000404041f8981 */ /* 0x000f68000c2e1900 */
[----:B------:R-:W5:Y:S01]  /*02f0*/  @!P0 LDG.E.EL R46, desc[UR4][R6.64+0x4] ;  /* 0x00000404062e8981 */ /* 0x000f62000c2e1900 */
[----:B------:R-:W-:-:S03]  /*0300*/  CS2R R16, SRZ ;  /* 0x0000000000107805 */ /* 0x000fc6000001ff00 */
[----:B------:R-:W5:Y:S04]  /*0310*/  @!P0 LDG.E.EL R35, desc[UR4][R2.64+0x8] ;  /* 0x0000080402238981 */ /* 0x000f68000c2e1900 */
[----:B------:R-:W5:Y:S04]  /*0320*/  @!P0 LDG.E.EL R26, desc[UR4][R4.64+0x8] ;  /* 0x00000804041a8981 */ /* 0x000f68000c2e1900 */
[----:B------:R-:W5:Y:S04]  /*0330*/  @!P0 LDG.E.EL R43, desc[UR4][R6.64+0x8] ;  /* 0x00000804062b8981 */ /* 0x000f68000c2e1900 */
[----:B------:R-:W5:Y:S04]  /*0340*/  @!P0 LDG.E.EL R39, desc[UR4][R8.64] ;  /* 0x0000000408278981 */ /* 0x000f68000c2e1900 */
[----:B------:R-:W5:Y:S04]  /*0350*/  @!P0 LDG.E.EL R41, desc[UR4][R8.64+0x10] ;  /* 0x0000100408298981 */ /* 0x000f68000c2e1900 */
[----:B------:R-:W5:Y:S04]  /*0360*/  @!P0 LDG.E.EL R48, desc[UR4][R10.64] ;  /* 0x000000040a308981 */ /* 0x000f68000c2e1900 */
[----:B------:R-:W5:Y:S01]  /*0370*/  @!P0 LDG.E.EL R28, desc[UR4][R10.64+0x10] ;  /* 0x000010040a1c8981 */ /* 0x000f62000c2e1900 */
[----:B------:R-:W-:-:S02]  /*0380*/  CS2R R14, SRZ ;  /* 0x00000000000e7805 */ /* 0x000fc4000001ff00 */
[----:B------:R-:W-:Y:S01]  /*0390*/  MOV R12, RZ ;  /* 0x000000ff000c7202 */ /* 0x000fe20000000f00 */
[----:B------:R-:W5:Y:S01]  /*03a0*/  @!P0 LDG.E.EL R17, desc[UR4][R8.64+0x8] ;  /* 0x0000080408118981 */ /* 0x000f62000c2e1900 */
[----:B------:R-:W-:-:S03]  /*03b0*/  CS2R R24, SRZ ;  /* 0x0000000000187805 */ /* 0x000fc6000001ff00 */
[----:B------:R-:W5:Y:S04]  /*03c0*/  @!P0 LDG.E.EL R45, desc[UR4][R8.64+0x4] ;  /* 0x00000404082d8981 */ /* 0x000f68000c2e1900 */
[----:B------:R-:W5:Y:S04]  /*03d0*/  @!P0 LDG.E.EL R14, desc[UR4][R8.64+0x18] ;  /* 0x00001804080e8981 */ /* 0x000f68000c2e1900 */
[----:B------:R-:W5:Y:S04]  /*03e0*/  @!P0 LDG.E.EL R12, desc[UR4][R10.64+0x4] ;  /* 0x000004040a0c8981 */ /* 0x000f68000c2e1900 */
[----:B------:R-:W5:Y:S04]  /*03f0*/  @!P0 LDG.E.EL R32, desc[UR4][R8.64+0x14] ;  /* 0x0000140408208981 */ /* 0x000f68000c2e1900 */
[----:B------:R-:W5:Y:S04]  /*0400*/  @!P0 LDG.E.EL R16, desc[UR4][R10.64+0x14] ;  /* 0x000014040a108981 */ /* 0x000f68000c2e1900 */
[----:B------:R-:W5:Y:S01]  /*0410*/  @!P0 LDG.E.EL R25, desc[UR4][R10.64+0x8] ;  /* 0x000008040a198981 */ /* 0x000f62000c2e1900 */
[----:B------:R-:W-:-:S02]  /*0420*/  CS2R R20, SRZ ;  /* 0x0000000000147805 */ /* 0x000fc4000001ff00 */
[----:B------:R-:W-:Y:S01]  /*0430*/  CS2R R22, SRZ ;  /* 0x0000000000167805 */ /* 0x000fe2000001ff00 */
[----:B------:R-:W5:Y:S01]  /*0440*/  @!P0 LDG.E.EL R24, desc[UR4][R10.64+0x18] ;  /* 0x000018040a188981 */ /* 0x000f62000c2e1900 */
[----:B------:R-:W-:Y:S01]  /*0450*/  HFMA2.MMA R0, -RZ, RZ, 0, 0 ;  /* 0x00000000ff007435 */ /* 0x000fe200000001ff */
[----:B------:R-:W-:Y:S02]  /*0460*/  CS2R R18, SRZ ;  /* 0x0000000000127805 */ /* 0x000fe4000001ff00 */
[----:B------:R-:W5:Y:S04]  /*0470*/  @!P0 LDG.E.EL R20, desc[UR4][R4.64+0xc] ;  /* 0x00000c0404148981 */ /* 0x000f68000c2e1900 */
[----:B------:R-:W5:Y:S04]  /*0480*/  @!P0 LDG.E.EL R15, desc[UR4][R2.64+0xc] ;  /* 0x00000c04020f8981 */ /* 0x000f68000c2e1900 */
[----:B------:R-:W5:Y:S04]  /*0490*/  @!P0 LDG.E.EL R22, desc[UR4][R8.64+0xc] ;  /* 0x00000c0408168981 */ /* 0x000f68000c2e1900 */
[----:B------:R-:W5:Y:S04]  /*04a0*/  @!P0 LDG.E.EL R23, desc[UR4][R10.64+0xc] ;  /* 0x00000c040a178981 */ /* 0x000f68000c2e1900 */
[----:B------:R-:W5:Y:S04]  /*04b0*/  @!P0 LDG.E.EL R0, desc[UR4][R2.64+0x1c] ;  /* 0x00001c0402008981 */ /* 0x000f68000c2e1900 */
[----:B------:R-:W5:Y:S04]  /*04c0*/  @!P0 LDG.E.EL R21, desc[UR4][R8.64+0x1c] ;  /* 0x00001c0408158981 */ /* 0x000f68000c2e1900 */
[----:B------:R0:W5:Y:S04]  /*04d0*/  @!P0 LDG.E.EL R19, desc[UR4][R4.64+0x1c] ;  /* 0x00001c0404138981 */ /* 0x000168000c2e1900 */
[----:B------:R-:W5:Y:S01]  /*04e0*/  @!P0 LDG.E.EL R18, desc[UR4][R10.64+0x1c] ;  /* 0x00001c040a128981 */ /* 0x000f62000c2e1900 */
[----:B------:R-:W-:-:S03]  /*04f0*/  MOV R50, RZ ;  /* 0x000000ff00327202 */ /* 0x000fc60000000f00 */
[----:B------:R-:W5:Y:S04]  /*0500*/  @!P0 LDG.E.EL R47, desc[UR4][R6.64+0xc] ;  /* 0x00000c04062f8981 */ /* 0x000f68000c2e1900 */
[----:B------:R4:W5:Y:S01]  /*0510*/  @!P0 LDG.E.EL R50, desc[UR4][R6.64+0x1c] ;  /* 0x00001c0406328981 */ /* 0x000962000c2e1900 */
[----:B------:R-:W-:Y:S01]  /*0520*/  HFMA2.MMA R49, -RZ, RZ, 2, 0 ;  /* 0x40000000ff317435 */ /* 0x000fe200000001ff */
[CC--:B--2---:R-:W-:Y:S01]  /*0530*/  FMUL R58, R33.reuse, R40.reuse ;  /* 0x00000028213a7220 */ /* 0x0c4fe20000400000 */
[----:B---3--:R-:W-:-:S08]  /*0540*/  FFMA R44, R33, -R40, R44 ;  /* 0x80000028212c7223 */ /* 0x008fd0000000002c */
[-C--:B------:R-:W-:Y:S01]  /*0550*/  FFMA R58, R58, R49.reuse, 9.9999997473787516356e-05 ;  /* 0x38d1b7173a3a7423 */ /* 0x080fe20000000031 */
[----:B0-----:R-:W-:Y:S01]  /*0560*/  FFMA R5, R44, R49, 0.00089999998454004526138 ;  /* 0x3a6bedfa2c057423 */ /* 0x001fe20000000031 */
[----:B----4-:R-:W-:-:S03]  /*0570*/  FMUL R6, R29, R34 ;  /* 0x000000221d067220 */ /* 0x010fc60000400000 */
[----:B------:R-:W-:Y:S01]  /*0580*/  FMUL R4, R58, R5 ;  /* 0x000000053a047220 */ /* 0x000fe20000400000 */
[----:B-----5:R-:W-:Y:S01]  /*0590*/  FFMA R52, R29, -R34, R52 ;  /* 0x800000221d347223 */ /* 0x020fe20000000034 */
[----:B------:R-:W-:-:S03]  /*05a0*/  FFMA R6, R6, R49, 9.9999997473787516356e-05 ;  /* 0x38d1b71706067423 */ /* 0x000fc60000000031 */
[----:B------:R-:W-:Y:S01]  /*05b0*/  FFMA R5, R52, R49, 0.00089999998454004526138 ;  /* 0x3a6bedfa34057423 */ /* 0x000fe20000000031 */
[CC--:B------:R-:W-:Y:S01]  /*05c0*/  FMUL R10, R27.reuse, R30.reuse ;  /* 0x0000001e1b0a7220 */ /* 0x0c0fe20000400000 */
[----:B------:R-:W-:-:S03]  /*05d0*/  FFMA R54, R27, -R30, R54 ;  /* 0x8000001e1b367223 */ /* 0x000fc60000000036 */
[-C--:B------:R-:W-:Y:S01]  /*05e0*/  FFMA R10, R10, R49.reuse, 9.9999997473787516356e-05 ;  /* 0x38d1b7170a0a7423 */ /* 0x080fe20000000031 */
[----:B------:R-:W-:Y:S01]  /*05f0*/  FFMA R11, R54, R49, 0.00089999998454004526138 ;  /* 0x3a6bedfa360b7423 */ /* 0x000fe20000000031 */
[CC--:B------:R-:W-:Y:S01]  /*0600*/  FMUL R56, R37.reuse, R38.reuse ;  /* 0x0000002625387220 */ /* 0x0c0fe20000400000 */
[----:B------:R-:W-:-:S03]  /*0610*/  FFMA R42, R37, -R38, R42 ;  /* 0x80000026252a7223 */ /* 0x000fc6000000002a */
[----:B------:R-:W-:Y:S01]  /*0620*/  FFMA R56, R56, R49, 9.9999997473787516356e-05 ;  /* 0x38d1b71738387423 */ /* 0x000fe20000000031 */
[----:B------:R-:W-:Y:S01]  /*0630*/  FMUL R5, R6, R5 ;  /* 0x0000000506057220 */ /* 0x000fe20000400000 */
[----:B------:R-:W-:Y:S01]  /*0640*/  FFMA R3, R42, R49, 0.00089999998454004526138 ;  /* 0x3a6bedfa2a037423 */ /* 0x000fe20000000031 */
[CC--:B------:R-:W-:Y:S01]  /*0650*/  FMUL R2, R31.reuse, R36.reuse ;  /* 0x000000241f027220 */ /* 0x0c0fe20000400000 */
[----:B------:R-:W-:-:S03]  /*0660*/  FFMA R46, R31, -R36, R46 ;  /* 0x800000241f2e7223 */ /* 0x000fc6000000002e */
[----:B------:R-:W-:Y:S01]  /*0670*/  FFMA R8, R2, R49, 9.9999997473787516356e-05 ;  /* 0x38d1b71702087423 */ /* 0x000fe20000000031 */
[----:B------:R-:W-:Y:S01]  /*0680*/  FMUL R9, R37, R37 ;  /* 0x0000002525097220 */ /* 0x000fe20000400000 */
[----:B------:R-:W-:Y:S01]  /*0690*/  FFMA R7, R46, R49, 0.00089999998454004526138 ;  /* 0x3a6bedfa2e077423 */ /* 0x000fe20000000031 */
[----:B------:R-:W-:Y:S01]  /*06a0*/  FMUL R6, R10, R11 ;  /* 0x0000000b0a067220 */ /* 0x000fe20000400000 */
[----:B------:R-:W-:Y:S01]  /*06b0*/  FMUL R2, R56, R3 ;  /* 0x0000000338027220 */ /* 0x000fe20000400000 */
[----:B------:R-:W-:Y:S01]  /*06c0*/  FMUL R11, R33, R33 ;  /* 0x00000021210b7220 */ /* 0x000fe20000400000 */
[----:B------:R-:W-:Y:S01]  /*06d0*/  FMUL R10, R26, R26 ;  /* 0x0000001a1a0a7220 */ /* 0x000fe20000400000 */
[----:B------:R-:W-:Y:S01]  /*06e0*/  FMUL R3, R8, R7 ;  /* 0x0000000708037220 */ /* 0x000fe20000400000 */
[----:B------:R-:W-:Y:S01]  /*06f0*/  FFMA R42, R26, -R35, R43 ;  /* 0x800000231a2a7223 */ /* 0x000fe2000000002b */
[----:B------:R-:W-:-:S03]  /*0700*/  FFMA R39, -R38, R38, R39 ;  /* 0x0000002626277223 */ /* 0x000fc60000000127 */
[----:B------:R-:W-:Y:S01]  /*0710*/  FFMA R7, R42, R49, 0.00089999998454004526138 ;  /* 0x3a6bedfa2a077423 */ /* 0x000fe20000000031 */
[----:B------:R-:W-:Y:S01]  /*0720*/  FFMA R41, -R40, R40, R41 ;  /* 0x0000002828297223 */ /* 0x000fe20000000129 */
[----:B------:R-:W-:Y:S01]  /*0730*/  FFMA R42, R38, R38, R9 ;  /* 0x00000026262a7223 */ /* 0x000fe20000000009 */
[----:B------:R-:W-:Y:S01]  /*0740*/  FFMA R48, -R37, R37, R48 ;  /* 0x0000002525307223 */ /* 0x000fe20000000130 */
[----:B------:R-:W-:Y:S01]  /*0750*/  FFMA R28, -R33, R33, R28 ;  /* 0x00000021211c7223 */ /* 0x000fe2000000011c */
[-C--:B------:R-:W-:Y:S01]  /*0760*/  FMUL R8, R26, R35.reuse ;  /* 0x000000231a087220 */ /* 0x080fe20000400000 */
[----:B------:R-:W-:Y:S01]  /*0770*/  FFMA R9, R40, R40, R11 ;  /* 0x0000002828097223 */ /* 0x000fe2000000000b */
[-C--:B------:R-:W-:Y:S01]  /*0780*/  FFMA R10, R35, R35.reuse, R10 ;  /* 0x00000023230a7223 */ /* 0x080fe2000000000a */
[----:B------:R-:W-:Y:S01]  /*0790*/  FADD R39, R39, R48 ;  /* 0x0000003027277221 */ /* 0x000fe20000000000 */
[----:B------:R-:W-:Y:S01]  /*07a0*/  FADD R28, R41, R28 ;  /* 0x0000001c291c7221 */ /* 0x000fe20000000000 */
[----:B------:R-:W-:Y:S01]  /*07b0*/  FFMA R35, -R35, R35, R17 ;  /* 0x0000002323237223 */ /* 0x000fe20000000111 */
[----:B------:R-:W-:Y:S01]  /*07c0*/  FMUL R17, R27, R27 ;  /* 0x0000001b1b117220 */ /* 0x000fe20000400000 */
[----:B------:R-:W-:Y:S01]  /*07d0*/  FADD R42, R42, 9.9999997473787516356e-05 ;  /* 0x38d1b7172a2a7421 */ /* 0x000fe20000000000 */
[----:B------:R-:W-:Y:S01]  /*07e0*/  FADD R39, R39, 0.00089999998454004526138 ;  /* 0x3a6bedfa27277421 */ /* 0x000fe20000000000 */
[----:B------:R-:W-:Y:S01]  /*07f0*/  FADD R9, R9, 9.9999997473787516356e-05 ;  /* 0x38d1b71709097421 */ /* 0x000fe20000000000 */
[----:B------:R-:W-:Y:S01]  /*0800*/  FADD R28, R28, 0.00089999998454004526138 ;  /* 0x3a6bedfa1c1c7421 */ /* 0x000fe20000000000 */
[----:B------:R-:W-:Y:S01]  /*0810*/  FFMA R17, R30, R30, R17 ;  /* 0x0000001e1e117223 */ /* 0x000fe20000000011 */
[----:B------:R-:W-:Y:S01]  /*0820*/  FMUL R11, R29, R29 ;  /* 0x0000001d1d0b7220 */ /* 0x000fe20000400000 */
[----:B------:R-:W-:Y:S01]  /*0830*/  FFMA R45, -R36, R36, R45 ;  /* 0x00000024242d7223 */ /* 0x000fe2000000012d */
[----:B------:R-:W-:Y:S01]  /*0840*/  FFMA R30, -R30, R30, R14 ;  /* 0x0000001e1e1e7223 */ /* 0x000fe2000000010e */
[----:B------:R-:W-:Y:S01]  /*0850*/  FFMA R12, -R31, R31, R12 ;  /* 0x0000001f1f0c7223 */ /* 0x000fe2000000010c */
[----:B------:R-:W-:Y:S01]  /*0860*/  FFMA R8, R8, R49, 9.9999997473787516356e-05 ;  /* 0x38d1b71708087423 */ /* 0x000fe20000000031 */
[----:B------:R-:W-:Y:S01]  /*0870*/  FMUL R14, R42, R39 ;  /* 0x000000272a0e7220 */ /* 0x000fe20000400000 */
[----:B------:R-:W-:Y:S01]  /*0880*/  FMUL R9, R9, R28 ;  /* 0x0000001c09097220 */ /* 0x000fe20000400000 */
[----:B------:R-:W-:Y:S01]  /*0890*/  FFMA R32, -R34, R34, R32 ;  /* 0x0000002222207223 */ /* 0x000fe20000000120 */
[----:B------:R-:W-:Y:S01]  /*08a0*/  FMUL R43, R31, R31 ;  /* 0x0000001f1f2b7220 */ /* 0x000fe20000400000 */
[----:B------:R-:W-:Y:S01]  /*08b0*/  FFMA R29, -R29, R29, R16 ;  /* 0x0000001d1d1d7223 */ /* 0x000fe20000000110 */
[----:B------:R-:W-:Y:S01]  /*08c0*/  FADD R12, R45, R12 ;  /* 0x0000000c2d0c7221 */ /* 0x000fe20000000000 */
[----:B------:R-:W-:Y:S01]  /*08d0*/  FFMA R26, -R26, R26, R25 ;  /* 0x0000001a1a1a7223 */ /* 0x000fe20000000119 */
[----:B------:R-:W-:Y:S01]  /*08e0*/  FMUL R7, R8, R7 ;  /* 0x0000000708077220 */ /* 0x000fe20000400000 */
[----:B------:R-:W-:Y:S01]  /*08f0*/  FADD R29, R32, R29 ;  /* 0x0000001d201d7221 */ /* 0x000fe20000000000 */
[----:B------:R-:W-:Y:S01]  /*0900*/  FFMA R8, R36, R36, R43 ;  /* 0x0000002424087223 */ /* 0x000fe2000000002b */
[----:B------:R-:W-:Y:S01]  /*0910*/  FADD R26, R35, R26 ;  /* 0x0000001a231a7221 */ /* 0x000fe20000000000 */
[----:B------:R-:W-:Y:S01]  /*0920*/  FSETP.GT.AND P2, PT, |R14|, 8.50705917302346158658e+37, PT ;  /* 0x7e8000000e00780b */ /* 0x000fe20003f44200 */
[----:B------:R-:W-:Y:S01]  /*0930*/  FFMA R27, -R27, R27, R24 ;  /* 0x0000001b1b1b7223 */ /* 0x000fe20000000118 */
[----:B------:R-:W-:Y:S01]  /*0940*/  FSETP.GT.AND P4, PT, |R9|, 8.50705917302346158658e+37, PT ;  /* 0x7e8000000900780b */ /* 0x000fe20003f84200 */
[----:B------:R-:W-:Y:S01]  /*0950*/  FADD R25, R12, 0.00089999998454004526138 ;  /* 0x3a6bedfa0c197421 */ /* 0x000fe20000000000 */
[----:B------:R-:W-:Y:S01]  /*0960*/  FADD R12, R29, 0.00089999998454004526138 ;  /* 0x3a6bedfa1d0c7421 */ /* 0x000fe20000000000 */
[----:B------:R-:W-:Y:S01]  /*0970*/  FADD R8, R8, 9.9999997473787516356e-05 ;  /* 0x38d1b71708087421 */ /* 0x000fe20000000000 */
[----:B------:R-:W-:Y:S01]  /*0980*/  FADD R10, R10, 9.9999997473787516356e-05 ;  /* 0x38d1b7170a0a7421 */ /* 0x000fe20000000000 */
[----:B------:R-:W-:Y:S01]  /*0990*/  FADD R29, R26, 0.00089999998454004526138 ;  /* 0x3a6bedfa1a1d7421 */ /* 0x000fe20000000000 */
[----:B------:R-:W-:Y:S01]  /*09a0*/  FSETP.GEU.AND P3, PT, |R14|, 1.175494350822287508e-38, PT ;  /* 0x008000000e00780b */ /* 0x000fe20003f6e200 */
[----:B------:R-:W-:Y:S01]  /*09b0*/  FADD R27, R30, R27 ;  /* 0x0000001b1e1b7221 */ /* 0x000fe20000000000 */
[----:B------:R-:W-:Y:S01]  /*09c0*/  FSETP.GEU.AND P5, PT, |R9|, 1.175494350822287508e-38, PT ;  /* 0x008000000900780b */ /* 0x000fe20003fae200 */
[----:B------:R-:W-:Y:S01]  /*09d0*/  FFMA R11, R34, R34, R11 ;  /* 0x00000022220b7223 */ /* 0x000fe2000000000b */
[----:B------:R-:W-:Y:S01]  /*09e0*/  FFMA R22, -R15, R15, R22 ;  /* 0x0000000f0f167223 */ /* 0x000fe20000000116 */
[----:B------:R-:W-:Y:S01]  /*09f0*/  FMUL R8, R8, R25 ;  /* 0x0000001908087220 */ /* 0x000fe20000400000 */
[----:B------:R-:W-:Y:S01]  /*0a00*/  FMUL R29, R10, R29 ;  /* 0x0000001d0a1d7220 */ /* 0x000fe20000400000 */
[CC--:B------:R-:W-:Y:S01]  /*0a10*/  FFMA R23, -R20.reuse, R20.reuse, R23 ;  /* 0x0000001414177223 */ /* 0x0c0fe20000000117 */
[----:B------:R-:W-:Y:S01]  /*0a20*/  FMUL R24, R20, R20 ;  /* 0x0000001414187220 */ /* 0x000fe20000400000 */
[----:B------:R-:W-:Y:S01]  /*0a30*/  FADD R17, R17, 9.9999997473787516356e-05 ;  /* 0x38d1b71711117421 */ /* 0x000fe20000000000 */
[----:B------:R-:W-:Y:S01]  /*0a40*/  FADD R10, R27, 0.00089999998454004526138 ;  /* 0x3a6bedfa1b0a7421 */ /* 0x000fe20000000000 */
[----:B------:R-:W-:Y:S01]  /*0a50*/  FADD R11, R11, 9.9999997473787516356e-05 ;  /* 0x38d1b7170b0b7421 */ /* 0x000fe20000000000 */
[----:B------:R-:W-:Y:S01]  /*0a60*/  FADD R22, R22, R23 ;  /* 0x0000001716167221 */ /* 0x000fe20000000000 */
[----:B------:R-:W-:Y:S01]  /*0a70*/  FFMA R24, R15, R15, R24 ;  /* 0x0000000f0f187223 */ /* 0x000fe20000000018 */
[----:B------:R-:W-:Y:S01]  /*0a80*/  FMUL R16, R17, R10 ;  /* 0x0000000a11107220 */ /* 0x000fe20000400000 */
[----:B------:R-:W-:Y:S01]  /*0a90*/  @P2 FMUL R14, R14, 0.25 ;  /* 0x3e8000000e0e2820 */ /* 0x000fe20000400000 */
[----:B------:R-:W-:Y:S01]  /*0aa0*/  FSETP.GT.AND P6, PT, |R8|, 8.50705917302346158658e+37, PT ;  /* 0x7e8000000800780b */ /* 0x000fe20003fc4200 */
[----:B------:R-:W-:Y:S01]  /*0ab0*/  @P4 FMUL R9, R9, 0.25 ;  /* 0x3e80000009094820 */ /* 0x000fe20000400000 */
[----:B------:R-:W-:Y:S01]  /*0ac0*/  FMUL R12, R11, R12 ;  /* 0x0000000c0b0c7220 */ /* 0x000fe20000400000 */
[-C--:B------:R-:W-:Y:S01]  /*0ad0*/  FFMA R21, -R0, R0.reuse, R21 ;  /* 0x0000000000157223 */ /* 0x080fe20000000115 */
[CC--:B------:R-:W-:Y:S01]  /*0ae0*/  FMUL R17, R19.reuse, R19.reuse ;  /* 0x0000001313117220 */ /* 0x0c0fe20000400000 */
[----:B------:R-:W-:Y:S01]  /*0af0*/  FADD R11, R22, 0.00089999998454004526138 ;  /* 0x3a6bedfa160b7421 */ /* 0x000fe20000000000 */
[----:B------:R-:W-:Y:S01]  /*0b00*/  FFMA R18, -R19, R19, R18 ;  /* 0x0000001313127223 */ /* 0x000fe20000000112 */
[----:B------:R-:W-:Y:S01]  /*0b10*/  FADD R24, R24, 9.9999997473787516356e-05 ;  /* 0x38d1b71718187421 */ /* 0x000fe20000000000 */
[----:B------:R-:W-:Y:S01]  /*0b20*/  @P4 FMUL R4, R4, 0.25 ;  /* 0x3e80000004044820 */ /* 0x000fe20000400000 */
[----:B------:R-:W-:Y:S01]  /*0b30*/  @!P3 FMUL R14, R14, 16777216 ;  /* 0x4b8000000e0eb820 */ /* 0x000fe20000400000 */
[----:B------:R-:W-:Y:S01]  /*0b40*/  FSETP.GEU.AND P1, PT, |R8|, 1.175494350822287508e-38, PT ;  /* 0x008000000800780b */ /* 0x000fe20003f2e200 */
[----:B------:R-:W-:Y:S01]  /*0b50*/  @!P5 FMUL R9, R9, 16777216 ;  /* 0x4b8000000909d820 */ /* 0x000fe20000400000 */
[----:B------:R-:W-:Y:S01]  /*0b60*/  FSETP.GT.AND P4, PT, |R29|, 8.50705917302346158658e+37, PT ;  /* 0x7e8000001d00780b */ /* 0x000fe20003f84200 */
[----:B------:R-:W-:Y:S01]  /*0b70*/  FADD R18, R21, R18 ;  /* 0x0000001215127221 */ /* 0x000fe20000000000 */
[----:B------:R-:W-:Y:S01]  /*0b80*/  @P2 FMUL R2, R2, 0.25 ;  /* 0x3e80000002022820 */ /* 0x000fe20000400000 */
[----:B------:R-:W-:Y:S01]  /*0b90*/  FFMA R10, R0, R0, R17 ;  /* 0x00000000000a7223 */ /* 0x000fe20000000011 */
[----:B------:R-:W-:Y:S01]  /*0ba0*/  FSETP.GT.AND P2, PT, |R12|, 8.50705917302346158658e+37, PT ;  /* 0x7e8000000c00780b */ /* 0x000fe20003f44200 */
[----:B------:R-:W-:Y:S01]  /*0bb0*/  FMUL R24, R24, R11 ;  /* 0x0000000b18187220 */ /* 0x000fe20000400000 */
[----:B------:R-:W-:Y:S01]  /*0bc0*/  @!P5 FMUL R4, R4, 16777216 ;  /* 0x4b8000000404d820 */ /* 0x000fe20000400000 */
[----:B------:R0:W-:Y:S01]  /*0bd0*/  MUFU.RCP R11, R14 ;  /* 0x0000000e000b7308 */ /* 0x0001e20000001000 */
[----:B------:R-:W-:Y:S01]  /*0be0*/  FSETP.GEU.AND P5, PT, |R29|, 1.175494350822287508e-38, PT ;  /* 0x008000001d00780b */ /* 0x000fe20003fae200 */
[----:B------:R-:W-:Y:S01]  /*0bf0*/  @!P3 FMUL R2, R2, 16777216 ;  /* 0x4b8000000202b820 */ /* 0x000fe20000400000 */
[----:B------:R-:W-:-:S05]  /*0c00*/  FSETP.GEU.AND P3, PT, |R12|, 1.175494350822287508e-38, PT ;  /* 0x008000000c00780b */ /* 0x000fca0003f6e200 */
[----:B------:R1:W-:Y:S01]  /*0c10*/  MUFU.RCP R17, R9 ;  /* 0x0000000900117308 */ /* 0x0003e20000001000 */
[----:B0-----:R-:W-:Y:S01]  /*0c20*/  FADD R14, R10, 9.9999997473787516356e-05 ;  /* 0x38d1b7170a0e7421 */ /* 0x001fe20000000000 */
[----:B------:R-:W-:Y:S01]  /*0c30*/  @P6 FMUL R8, R8, 0.25 ;  /* 0x3e80000008086820 */ /* 0x000fe20000400000 */
[----:B------:R-:W-:Y:S01]  /*0c40*/  @P6 FMUL R3, R3, 0.25 ;  /* 0x3e80000003036820 */ /* 0x000fe20000400000 */
[----:B------:R-:W-:Y:S01]  /*0c50*/  FSETP.GT.AND P6, PT, |R16|, 8.50705917302346158658e+37, PT ;  /* 0x7e8000001000780b */ /* 0x000fe20003fc4200 */
[----:B-1----:R-:W-:-:S04]  /*0c60*/  FADD R9, R18, 0.00089999998454004526138 ;  /* 0x3a6bedfa12097421 */ /* 0x002fc80000000000 */
[----:B------:R-:W-:Y:S01]  /*0c70*/  FMUL R21, R14, R9 ;  /* 0x000000090e157220 */ /* 0x000fe20000400000 */
[----:B------:R-:W-:Y:S01]  /*0c80*/  @!P1 FMUL R8, R8, 16777216 ;  /* 0x4b80000008089820 */ /* 0x000fe20000400000 */
[----:B------:R-:W-:Y:S01]  /*0c90*/  @!P1 FMUL R3, R3, 16777216 ;  /* 0x4b80000003039820 */ /* 0x000fe20000400000 */
[----:B------:R-:W-:Y:S01]  /*0ca0*/  @P4 FMUL R29, R29, 0.25 ;  /* 0x3e8000001d1d4820 */ /* 0x000fe20000400000 */
[----:B------:R-:W-:Y:S01]  /*0cb0*/  @P4 FMUL R7, R7, 0.25 ;  /* 0x3e80000007074820 */ /* 0x000fe20000400000 */
[----:B------:R-:W-:Y:S01]  /*0cc0*/  FSETP.GEU.AND P1, PT, |R16|, 1.175494350822287508e-38, PT ;  /* 0x008000001000780b */ /* 0x000fe20003f2e200 */
[----:B------:R-:W-:Y:S01]  /*0cd0*/  @P2 FMUL R12, R12, 0.25 ;  /* 0x3e8000000c0c2820 */ /* 0x000fe20000400000 */
[----:B------:R-:W-:Y:S01]  /*0ce0*/  FSETP.GT.AND P4, PT, |R21|, 8.50705917302346158658e+37, PT ;  /* 0x7e8000001500780b */ /* 0x000fe20003f84200 */
[----:B------:R-:W-:Y:S01]  /*0cf0*/  @P2 FMUL R5, R5, 0.25 ;  /* 0x3e80000005052820 */ /* 0x000fe20000400000 */
[----:B------:R-:W-:Y:S01]  /*0d00*/  FSETP.GT.AND P2, PT, |R24|, 8.50705917302346158658e+37, PT ;  /* 0x7e8000001800780b */ /* 0x000fe20003f44200 */
[----:B------:R-:W-:Y:S01]  /*0d10*/  @!P5 FMUL R29, R29, 16777216 ;  /* 0x4b8000001d1dd820 */ /* 0x000fe20000400000 */
[----:B------:R-:W-:Y:S01]  /*0d20*/  @!P5 FMUL R7, R7, 16777216 ;  /* 0x4b8000000707d820 */ /* 0x000fe20000400000 */
[----:B------:R-:W-:Y:S01]  /*0d30*/  FSETP.GEU.AND P5, PT, |R21|, 1.175494350822287508e-38, PT ;  /* 0x008000001500780b */ /* 0x000fe20003fae200 */
[----:B------:R-:W-:Y:S01]  /*0d40*/  @!P3 FMUL R12, R12, 16777216 ;  /* 0x4b8000000c0cb820 */ /* 0x000fe20000400000 */
[----:B------:R-:W-:Y:S01]  /*0d50*/  @!P3 FMUL R5, R5, 16777216 ;  /* 0x4b8000000505b820 */ /* 0x000fe20000400000 */
[----:B------:R-:W-:Y:S01]  /*0d60*/  FSETP.GEU.AND P3, PT, |R24|, 1.175494350822287508e-38, PT ;  /* 0x008000001800780b */ /* 0x000fe20003f6e200 */
[----:B------:R-:W-:Y:S01]  /*0d70*/  @P6 FMUL R16, R16, 0.25 ;  /* 0x3e80000010106820 */ /* 0x000fe20000400000 */
[----:B------:R0:W1:Y:S03]  /*0d80*/  MUFU.RCP R10, R8 ;  /* 0x00000008000a7308 */ /* 0x0000660000001000 */
[----:B------:R-:W-:Y:S01]  /*0d90*/  @!P1 FMUL R16, R16, 16777216 ;  /* 0x4b80000010109820 */ /* 0x000fe20000400000 */
[----:B------:R-:W-:-:S04]  /*0da0*/  @P4 FMUL R21, R21, 0.25 ;  /* 0x3e80000015154820 */ /* 0x000fc80000400000 */
[----:B------:R-:W2:Y:S01]  /*0db0*/  MUFU.RCP R12, R12 ;  /* 0x0000000c000c7308 */ /* 0x000ea20000001000 */
[----:B0-----:R-:W0:Y:S01]  /*0dc0*/  LDC.64 R8, c[0x0][0x238] ;  /* 0x00008e00ff087b82 */ /* 0x001e220000000a00 */
[----:B------:R-:W-:Y:S01]  /*0dd0*/  @P2 FMUL R24, R24, 0.25 ;  /* 0x3e80000018182820 */ /* 0x000fe20000400000 */
[CC--:B------:R-:W-:Y:S01]  /*0de0*/  FMUL R14, R20.reuse, R15.reuse ;  /* 0x0000000f140e7220 */ /* 0x0c0fe20000400000 */
[----:B------:R-:W-:Y:S01]  /*0df0*/  FFMA R20, R20, -R15, R47 ;  /* 0x8000000f14147223 */ /* 0x000fe2000000002f */
[-C--:B------:R-:W-:Y:S01]  /*0e00*/  FMUL R18, R19, R0.reuse ;  /* 0x0000000013127220 */ /* 0x080fe20000400000 */
[----:B------:R-:W-:Y:S01]  /*0e10*/  @!P5 FMUL R21, R21, 16777216 ;  /* 0x4b8000001515d820 */ /* 0x000fe20000400000 */
[----:B------:R-:W-:Y:S01]  /*0e20*/  FFMA R50, R19, -R0, R50 ;  /* 0x8000000013327223 */ /* 0x000fe20000000032 */
[----:B------:R-:W3:Y:S01]  /*0e30*/  MUFU.RCP R29, R29 ;  /* 0x0000001d001d7308 */ /* 0x000ee20000001000 */
[----:B------:R-:W-:Y:S01]  /*0e40*/  @!P3 FMUL R24, R24, 16777216 ;  /* 0x4b8000001818b820 */ /* 0x000fe20000400000 */
[-C--:B------:R-:W-:Y:S01]  /*0e50*/  FFMA R14, R14, R49.reuse, 9.9999997473787516356e-05 ;  /* 0x38d1b7170e0e7423 */ /* 0x080fe20000000031 */
[-C--:B------:R-:W-:Y:S01]  /*0e60*/  FFMA R15, R20, R49.reuse, 0.00089999998454004526138 ;  /* 0x3a6bedfa140f7423 */ /* 0x080fe20000000031 */
[-C--:B------:R-:W-:Y:S01]  /*0e70*/  FFMA R18, R18, R49.reuse, 9.9999997473787516356e-05 ;  /* 0x38d1b71712127423 */ /* 0x080fe20000000031 */
[----:B------:R-:W-:-:S03]  /*0e80*/  FFMA R49, R50, R49, 0.00089999998454004526138 ;  /* 0x3a6bedfa32317423 */ /* 0x000fc60000000031 */
[----:B------:R-:W4:Y:S01]  /*0e90*/  MUFU.RCP R16, R16 ;  /* 0x0000001000107308 */ /* 0x000f220000001000 */
[----:B------:R-:W-:Y:S01]  /*0ea0*/  FMUL R15, R14, R15 ;  /* 0x0000000f0e0f7220 */ /* 0x000fe20000400000 */
[----:B-1----:R-:W-:Y:S01]  /*0eb0*/  FMUL R10, R10, R3 ;  /* 0x000000030a0a7220 */ /* 0x002fe20000400000 */
[----:B--2---:R-:W-:Y:S01]  /*0ec0*/  FMUL R12, R12, R5 ;  /* 0x000000050c0c7220 */ /* 0x004fe20000400000 */
[----:B------:R-:W-:Y:S01]  /*0ed0*/  FMUL R49, R18, R49 ;  /* 0x0000003112317220 */ /* 0x000fe20000400000 */
[----:B------:R-:W-:-:S03]  /*0ee0*/  @P6 FMUL R6, R6, 0.25 ;  /* 0x3e80000006066820 */ /* 0x000fc60000400000 */
[----:B------:R-:W1:Y:S01]  /*0ef0*/  MUFU.RCP R23, R24 ;  /* 0x0000001800177308 */ /* 0x000e620000001000 */
[----:B------:R-:W-:-:S07]  /*0f00*/  FFMA R10, R11, R2, R10 ;  /* 0x000000020b0a7223 */ /* 0x000fce000000000a */
[----:B------:R-:W2:Y:S01]  /*0f10*/  MUFU.RCP R21, R21 ;  /* 0x0000001500157308 */ /* 0x000ea20000001000 */
[----:B------:R-:W-:Y:S01]  /*0f20*/  FFMA R17, R17, R4, R12 ;  /* 0x0000000411117223 */ /* 0x000fe2000000000c */
[----:B------:R-:W-:Y:S01]  /*0f30*/  @P2 FMUL R15, R15, 0.25 ;  /* 0x3e8000000f0f2820 */ /* 0x000fe20000400000 */
[----:B------:R-:W-:Y:S01]  /*0f40*/  @!P1 FMUL R6, R6, 16777216 ;  /* 0x4b80000006069820 */ /* 0x000fe20000400000 */
[----:B------:R-:W-:Y:S01]  /*0f50*/  @P4 FMUL R49, R49, 0.25 ;  /* 0x3e80000031314820 */ /* 0x000fe20000400000 */
[----:B---3--:R-:W-:Y:S01]  /*0f60*/  FFMA R10, R29, R7, R10 ;  /* 0x000000071d0a7223 */ /* 0x008fe2000000000a */
[----:B------:R-:W-:Y:S01]  /*0f70*/  @!P3 FMUL R15, R15, 16777216 ;  /* 0x4b8000000f0fb820 */ /* 0x000fe20000400000 */
[----:B----4-:R-:W-:Y:S01]  /*0f80*/  FFMA R16, R16, R6, R17 ;  /* 0x0000000610107223 */ /* 0x010fe20000000011 */
[----:B------:R-:W-:Y:S01]  /*0f90*/  @!P5 FMUL R49, R49, 16777216 ;  /* 0x4b8000003131d820 */ /* 0x000fe20000400000 */
[----:B0-----:R-:W-:-:S04]  /*0fa0*/  IMAD.WIDE R8, R13, 0x4, R8 ;  /* 0x000000040d087825 */ /* 0x001fc800078e0208 */
[----:B-1----:R-:W-:Y:S01]  /*0fb0*/  FFMA R10, R23, R15, R10 ;  /* 0x0000000f170a7223 */ /* 0x002fe2000000000a */
[----:B--2---:R-:W-:Y:S01]  /*0fc0*/  FFMA R16, R21, R49, R16 ;  /* 0x0000003115107223 */ /* 0x004fe20000000010 */
[----:B------:R-:W-:Y:S06]  /*0fd0*/  @P0 EXIT ;  /* 0x000000000000094d */ /* 0x000fec0003800000 */
[----:B------:R-:W-:Y:S01]  /*0fe0*/  FMUL R10, R10, 0.25 ;  /* 0x3e8000000a0a7820 */ /* 0x000fe20000400000 */
[----:B------:R-:W-:-:S05]  /*0ff0*/  FMUL R11, R16, 0.25 ;  /* 0x3e800000100b7820 */ /* 0x000fca0000400000 */
[----:B------:R-:W-:Y:S01]  /*1000*/  STG.E.64 desc[UR4][R8.64], R10 ;  /* 0x0000000a08007986 */ /* 0x000fe2000c101b04 */
[----:B------:R-:W-:Y:S05]  /*1010*/  EXIT ;  /* 0x000000000000794d */ /* 0x000fea0003800000 */
.L_x_0:
[----:B------:R-:W-:-:S00]  /*1020*/  BRA `(.L_x_0) ;  /* 0xfffffffc00fc7947 */ /* 0x000fc0000383ffff */
[----:B------:R-:W-:-:S00]  /*1030*/  NOP ;  /* 0x0000000000007918 */ /* 0x000fc00000000000 */
        /* <DEDUP_REMOVED lines=12> */
.L_x_1:


//--------------------- .nv.constant0.triton_poi_fused_add_div_mean_mul_pow_sub_1 --------------------------
	.section	.nv.constant0.triton_poi_fused_add_div_mean_mul_pow_sub_1,"a",@progbits
	.sectionflags	@""
	.align	4
.nv.constant0.triton_poi_fused_add_div_mean_mul_pow_sub_1:
	.zero		580
